	.headerflags	@"EF_CUDA_TEXMODE_UNIFIED EF_CUDA_64BIT_ADDRESS EF_CUDA_ACCELERATORS EF_CUDA_SM90 EF_CUDA_VIRTUAL_SM(EF_CUDA_SM90)"
	.elftype	@"ET_EXEC"


//--------------------- .nv.info                  --------------------------
	.section	.nv.info,"",@"SHT_CUDA_INFO"
	.align	4


	//----- nvinfo : EIATTR_REGCOUNT
	.align		4
        /*0000*/ 	.byte	0x04, 0x2f
        /*0002*/ 	.short	(.L_1 - .L_0)
	.align		4
.L_0:
        /*0004*/ 	.word	index@(triton_poi_fused_add_clone_relu_threshold_backward_2)
        /*0008*/ 	.word	0x00000014


	//----- nvinfo : EIATTR_MIN_STACK_SIZE
	.align		4
.L_1:
        /*000c*/ 	.byte	0x04, 0x12
        /*000e*/ 	.short	(.L_3 - .L_2)
	.align		4
.L_2:
        /*0010*/ 	.word	index@(triton_poi_fused_add_clone_relu_threshold_backward_2)
        /*0014*/ 	.word	0x00000000


	//----- nvinfo : EIATTR_FRAME_SIZE
	.align		4
.L_3:
        /*0018*/ 	.byte	0x04, 0x11
        /*001a*/ 	.short	(.L_5 - .L_4)
	.align		4
.L_4:
        /*001c*/ 	.word	index@(triton_poi_fused_add_clone_relu_threshold_backward_2)
        /*0020*/ 	.word	0x00000000


	//----- nvinfo : EIATTR_MIN_STACK_SIZE
	.align		4
.L_5:
        /*0024*/ 	.byte	0x04, 0x12
        /*0026*/ 	.short	(.L_7 - .L_6)
	.align		4
.L_6:
        /*0028*/ 	.word	index@(triton_poi_fused_add_clone_relu_threshold_backward_2)
        /*002c*/ 	.word	0x00000000
.L_7:


//--------------------- .nv.info.triton_poi_fused_add_clone_relu_threshold_backward_2 --------------------------
	.section	.nv.info.triton_poi_fused_add_clone_relu_threshold_backward_2,"",@"SHT_CUDA_INFO"
	.sectionflags	@""
	.align	4


	//----- nvinfo : EIATTR_CUDA_API_VERSION
	.align		4
        /*0000*/ 	.byte	0x04, 0x37
        /*0002*/ 	.short	(.L_9 - .L_8)
.L_8:
        /*0004*/ 	.word	0x0000007c


	//----- nvinfo : EIATTR_KPARAM_INFO
	.align		4
.L_9:
        /*0008*/ 	.byte	0x04, 0x17
        /*000a*/ 	.short	(.L_11 - .L_10)
.L_10:
        /*000c*/ 	.word	0x00000000
        /*0010*/ 	.short	0x0006
        /*0012*/ 	.short	0x0030
        /*0014*/ 	.byte	0x00, 0xf0, 0x11, 0x00


	//----- nvinfo : EIATTR_KPARAM_INFO
	.align		4
.L_11:
        /*0018*/ 	.byte	0x04, 0x17
        /*001a*/ 	.short	(.L_13 - .L_12)
.L_12:
        /*001c*/ 	.word	0x00000000
        /*0020*/ 	.short	0x0005
        /*0022*/ 	.short	0x0028
        /*0024*/ 	.byte	0x00, 0xf4, 0x21, 0x00


	//----- nvinfo : EIATTR_KPARAM_INFO
	.align		4
.L_13:
        /*0028*/ 	.byte	0x04, 0x17
        /*002a*/ 	.short	(.L_15 - .L_14)
.L_14:
        /*002c*/ 	.word	0x00000000
        /*0030*/ 	.short	0x0004
        /*0032*/ 	.short	0x0020
        /*0034*/ 	.byte	0x00, 0xf4, 0x21, 0x00


	//----- nvinfo : EIATTR_KPARAM_INFO
	.align		4
.L_15:
        /*0038*/ 	.byte	0x04, 0x17
        /*003a*/ 	.short	(.L_17 - .L_16)
.L_16:
        /*003c*/ 	.word	0x00000000
        /*0040*/ 	.short	0x0003
        /*0042*/ 	.short	0x0018
        /*0044*/ 	.byte	0x00, 0xf4, 0x21, 0x00


	//----- nvinfo : EIATTR_KPARAM_INFO
	.align		4
.L_17:
        /*0048*/ 	.byte	0x04, 0x17
        /*004a*/ 	.short	(.L_19 - .L_18)
.L_18:
        /*004c*/ 	.word	0x00000000
        /*0050*/ 	.short	0x0002
        /*0052*/ 	.short	0x0010
        /*0054*/ 	.byte	0x00, 0xf4, 0x21, 0x00


	//----- nvinfo : EIATTR_KPARAM_INFO
	.align		4
.L_19:
        /*0058*/ 	.byte	0x04, 0x17
        /*005a*/ 	.short	(.L_21 - .L_20)
.L_20:
        /*005c*/ 	.word	0x00000000
        /*0060*/ 	.short	0x0001
        /*0062*/ 	.short	0x0008
        /*0064*/ 	.byte	0x00, 0xf4, 0x21, 0x00


	//----- nvinfo : EIATTR_KPARAM_INFO
	.align		4
.L_21:
        /*0068*/ 	.byte	0x04, 0x17
        /*006a*/ 	.short	(.L_23 - .L_22)
.L_22:
        /*006c*/ 	.word	0x00000000
        /*0070*/ 	.short	0x0000
        /*0072*/ 	.short	0x0000
        /*0074*/ 	.byte	0x00, 0xf4, 0x21, 0x00


	//----- nvinfo : EIATTR_SPARSE_MMA_MASK
	.align		4
.L_23:
        /*0078*/ 	.byte	0x03, 0x50
        /*007a*/ 	.short	0x0000


	//----- nvinfo : EIATTR_MAXREG_COUNT
	.align		4
        /*007c*/ 	.byte	0x03, 0x1b
        /*007e*/ 	.short	0x00ff


	//----- nvinfo : EIATTR_EXIT_INSTR_OFFSETS
	.align		4
        /*0080*/ 	.byte	0x04, 0x1c
        /*0082*/ 	.short	(.L_25 - .L_24)


	//   ....[0]....
.L_24:
        /*0084*/ 	.word	0x000004b0


	//   ....[1]....
        /*0088*/ 	.word	0x000004d0


	//----- nvinfo : EIATTR_REQNTID
	.align		4
.L_25:
        /*008c*/ 	.byte	0x04, 0x10
        /*008e*/ 	.short	(.L_27 - .L_26)
.L_26:
        /*0090*/ 	.word	0x00000020
        /*0094*/ 	.word	0x00000001
        /*0098*/ 	.word	0x00000001


	//----- nvinfo : EIATTR_CBANK_PARAM_SIZE
	.align		4
.L_27:
        /*009c*/ 	.byte	0x03, 0x19
        /*009e*/ 	.short	0x0034


	//----- nvinfo : EIATTR_PARAM_CBANK
	.align		4
        /*00a0*/ 	.byte	0x04, 0x0a
        /*00a2*/ 	.short	(.L_29 - .L_28)
	.align		4
.L_28:
        /*00a4*/ 	.word	index@(.nv.constant0.triton_poi_fused_add_clone_relu_threshold_backward_2)
        /*00a8*/ 	.short	0x0210
        /*00aa*/ 	.short	0x0034


	//----- nvinfo : EIATTR_SW_WAR
	.align		4
.L_29:
        /*00ac*/ 	.byte	0x04, 0x36
        /*00ae*/ 	.short	(.L_31 - .L_30)
.L_30:
        /*00b0*/ 	.word	0x00000008
.L_31:


//--------------------- .nv.callgraph             --------------------------
	.section	.nv.callgraph,"",@"SHT_CUDA_CALLGRAPH"
	.align	4
	.sectionentsize	8
	.align		4
        /*0000*/ 	.word	0x00000000
	.align		4
        /*0004*/ 	.word	0xffffffff
	.align		4
        /*0008*/ 	.word	0x00000000
	.align		4
        /*000c*/ 	.word	0xfffffffe
	.align		4
        /*0010*/ 	.word	0x00000000
	.align		4
        /*0014*/ 	.word	0xfffffffd
	.align		4
        /*0018*/ 	.word	0x00000000
	.align		4
        /*001c*/ 	.word	0xfffffffc


//--------------------- .text.triton_poi_fused_add_clone_relu_threshold_backward_2 --------------------------
	.section	.text.triton_poi_fused_add_clone_relu_threshold_backward_2,"ax",@progbits
	.align	128
        .global         triton_poi_fused_add_clone_relu_threshold_backward_2
        .type           triton_poi_fused_add_clone_relu_threshold_backward_2,@function
        .size           triton_poi_fused_add_clone_relu_threshold_backward_2,(.L_x_1 - triton_poi_fused_add_clone_relu_threshold_backward_2)
        .other          triton_poi_fused_add_clone_relu_threshold_backward_2,@"STO_CUDA_ENTRY STV_DEFAULT"
triton_poi_fused_add_clone_relu_threshold_backward_2:
.text.triton_poi_fused_add_clone_relu_threshold_backward_2:
[----:B------:R-:W0:Y:S02]  /*0000*/  LDC R1, c[0x0][0x28] ;  /* 0x00000a00ff017b82 */ /* 0x000e240000000800 */
[----:B------:R-:W1:Y:S01]  /*0010*/  S2R R3, SR_TID.X ;  /* 0x0000000000037919 */ /* 0x000e620000002100 */
[----:B------:R-:W2:Y:S01]  /*0020*/  LDC.64 R6, c[0x0][0x218] ;  /* 0x00008600ff067b82 */ /* 0x000ea20000000a00 */
[----:B------:R-:W-:Y:S01]  /*0030*/  IMAD.MOV.U32 R12, RZ, RZ, RZ ;  /* 0x000000ffff0c7224 */ /* 0x000fe200078e00ff */
[----:B------:R-:W-:Y:S01]  /*0040*/  ULDC.64 UR4, c[0x0][0x208] ;  /* 0x0000820000047ab9 */ /* 0x000fe20000000a00 */
[----:B------:R-:W3:Y:S01]  /*0050*/  S2R R2, SR_CTAID.X ;  /* 0x0000000000027919 */ /* 0x000ee20000002500 */
[----:B------:R-:W-:-:S04]  /*0060*/  ULDC.64 UR6, c[0x0][0x230] ;  /* 0x00008c0000067ab9 */ /* 0x000fc80000000a00 */
[----:B------:R-:W4:Y:S01]  /*0070*/  LDC.64 R4, c[0x0][0x210] ;  /* 0x00008400ff047b82 */ /* 0x000f220000000a00 */
[----:B-1----:R-:W-:Y:S02]  /*0080*/  IMAD.SHL.U32 R3, R3, 0x2, RZ ;  /* 0x0000000203037824 */ /* 0x002fe400078e00ff */
[----:B---3--:R-:W-:Y:S01]  /*0090*/  IMAD.SHL.U32 R0, R2, 0x40, RZ ;  /* 0x0000004002007824 */ /* 0x008fe200078e00ff */
[----:B------:R-:W-:-:S04]  /*00a0*/  SHF.R.S32.HI R8, RZ, 0x19, R2 ;  /* 0x00000019ff087819 */ /* 0x000fc80000011402 */
[----:B------:R-:W-:Y:S02]  /*00b0*/  LOP3.LUT R13, R0, 0x3e, R3, 0xf8, !PT ;  /* 0x0000003e000d7812 */ /* 0x000fe400078ef803 */
[----:B------:R-:W-:Y:S02]  /*00c0*/  LOP3.LUT R0, R0, 0x2, R3, 0xf8, !PT ;  /* 0x0000000200007812 */ /* 0x000fe400078ef803 */
[----:B------:R-:W-:Y:S02]  /*00d0*/  SHF.R.S32.HI R2, RZ, 0x1f, R13 ;  /* 0x0000001fff027819 */ /* 0x000fe4000001140d */
[----:B------:R-:W-:Y:S02]  /*00e0*/  SGXT R3, R8, 0x1 ;  /* 0x000000010803781a */ /* 0x000fe40000000200 */
[----:B------:R-:W-:Y:S02]  /*00f0*/  LOP3.LUT R0, R0, 0x1, RZ, 0xfc, !PT ;  /* 0x0000000100007812 */ /* 0x000fe400078efcff */
[----:B------:R-:W-:-:S02]  /*0100*/  LEA.HI R2, R2, R13, RZ, 0x2 ;  /* 0x0000000d02027211 */ /* 0x000fc400078f10ff */
[----:B------:R-:W-:Y:S02]  /*0110*/  LEA.HI R8, R3, R0, RZ, 0x2 ;  /* 0x0000000003087211 */ /* 0x000fe400078f10ff */
[----:B------:R-:W-:Y:S02]  /*0120*/  SHF.R.S32.HI R3, RZ, 0x2, R2 ;  /* 0x00000002ff037819 */ /* 0x000fe40000011402 */
[----:B------:R-:W-:Y:S02]  /*0130*/  LOP3.LUT R9, R8, 0xffffffc4, RZ, 0xc0, !PT ;  /* 0xffffffc408097812 */ /* 0x000fe400078ec0ff */
[----:B------:R-:W-:Y:S02]  /*0140*/  LEA.HI R8, R3, R3, RZ, 0x2 ;  /* 0x0000000303087211 */ /* 0x000fe400078f10ff */
[----:B------:R-:W-:Y:S01]  /*0150*/  LOP3.LUT R2, R2, 0xfffffffc, RZ, 0xc0, !PT ;  /* 0xfffffffc02027812 */ /* 0x000fe200078ec0ff */
[----:B------:R-:W-:Y:S01]  /*0160*/  IMAD.IADD R0, R0, 0x1, -R9 ;  /* 0x0000000100007824 */ /* 0x000fe200078e0a09 */
[----:B------:R-:W-:-:S02]  /*0170*/  LOP3.LUT R8, R8, 0xfffffffc, RZ, 0xc0, !PT ;  /* 0xfffffffc08087812 */ /* 0x000fc400078ec0ff */
[C---:B------:R-:W-:Y:S01]  /*0180*/  ISETP.GE.AND P0, PT, R13.reuse, 0x40, PT ;  /* 0x000000400d00780c */ /* 0x040fe20003f06270 */
[----:B------:R-:W-:Y:S02]  /*0190*/  IMAD.IADD R2, R13, 0x1, -R2 ;  /* 0x000000010d027824 */ /* 0x000fe400078e0a02 */
[C---:B------:R-:W-:Y:S02]  /*01a0*/  IMAD.IADD R11, R3.reuse, 0x1, -R8 ;  /* 0x00000001030b7824 */ /* 0x040fe400078e0a08 */
[----:B------:R-:W1:Y:S01]  /*01b0*/  LDC.64 R8, c[0x0][0x220] ;  /* 0x00008800ff087b82 */ /* 0x000e620000000a00 */
[C---:B------:R-:W-:Y:S02]  /*01c0*/  IMAD R15, R3.reuse, 0x7, R2 ;  /* 0x00000007030f7824 */ /* 0x040fe400078e0202 */
[----:B------:R-:W-:Y:S02]  /*01d0*/  IMAD R17, R3, 0x7, R0 ;  /* 0x0000000703117824 */ /* 0x000fe400078e0200 */
[----:B--2---:R-:W-:-:S04]  /*01e0*/  IMAD.WIDE R6, R11, 0x4, R6 ;  /* 0x000000040b067825 */ /* 0x004fc800078e0206 */
[----:B------:R-:W-:Y:S02]  /*01f0*/  IMAD.MOV.U32 R0, RZ, RZ, RZ ;  /* 0x000000ffff007224 */ /* 0x000fe400078e00ff */
[----:B------:R-:W-:Y:S02]  /*0200*/  IMAD.MOV.U32 R11, RZ, RZ, RZ ;  /* 0x000000ffff0b7224 */ /* 0x000fe400078e00ff */
[----:B----4-:R-:W-:-:S04]  /*0210*/  IMAD.WIDE R2, R15, 0x4, R4 ;  /* 0x000000040f027825 */ /* 0x010fc800078e0204 */
[----:B------:R-:W-:Y:S01]  /*0220*/  IMAD.MOV.U32 R15, RZ, RZ, RZ ;  /* 0x000000ffff0f7224 */ /* 0x000fe200078e00ff */
[----:B------:R-:W2:Y:S01]  /*0230*/  @!P0 LDG.E R0, desc[UR4][R2.64] ;  /* 0x0000000402008981 */ /* 0x000ea2000c1e1900 */
[----:B------:R-:W-:-:S03]  /*0240*/  IMAD.WIDE R4, R17, 0x4, R4 ;  /* 0x0000000411047825 */ /* 0x000fc600078e0204 */
[----:B------:R-:W2:Y:S04]  /*0250*/  @!P0 LDG.E.EL R11, desc[UR4][R6.64] ;  /* 0x00000004060b8981 */ /* 0x000ea8000c2e1900 */
[----:B------:R3:W4:Y:S04]  /*0260*/  @!P0 LDG.E R12, desc[UR4][R4.64] ;  /* 0x00000004040c8981 */ /* 0x000728000c1e1900 */
[----:B------:R5:W4:Y:S01]  /*0270*/  @!P0 LDG.E.EL R15, desc[UR4][R6.64] ;  /* 0x00000004060f8981 */ /* 0x000b22000c2e1900 */
[----:B------:R-:W-:Y:S01]  /*0280*/  CS2R R16, SRZ ;  /* 0x0000000000107805 */ /* 0x000fe2000001ff00 */
[----:B-1----:R-:W-:-:S05]  /*0290*/  IMAD.WIDE R8, R13, 0x4, R8 ;  /* 0x000000040d087825 */ /* 0x002fca00078e0208 */
[----:B------:R-:W4:Y:S01]  /*02a0*/  @!P0 LDG.E.64 R16, desc[UR4][R8.64] ;  /* 0x0000000408108981 */ /* 0x000f22000c1e1b00 */
[----:B---3--:R-:W-:Y:S02]  /*02b0*/  IADD3 R4, P3, R13, UR6, RZ ;  /* 0x000000060d047c10 */ /* 0x008fe4000ff7e0ff */
[----:B-----5:R-:W-:Y:S02]  /*02c0*/  SHF.R.S32.HI R7, RZ, 0x1f, R13 ;  /* 0x0000001fff077819 */ /* 0x020fe4000001140d */
[----:B--2---:R-:W-:Y:S01]  /*02d0*/  FSETP.GEU.AND P2, PT, R0, -R11, PT ;  /* 0x8000000b0000720b */ /* 0x004fe20003f4e000 */
[----:B------:R-:W-:Y:S02]  /*02e0*/  FADD R0, R11, R0 ;  /* 0x000000000b007221 */ /* 0x000fe40000000000 */
[----:B------:R-:W1:Y:S01]  /*02f0*/  LDC.64 R10, c[0x0][0x228] ;  /* 0x00008a00ff0a7b82 */ /* 0x000e620000000a00 */
[----:B----4-:R-:W-:Y:S01]  /*0300*/  FADD R2, R15, R12 ;  /* 0x0000000c0f027221 */ /* 0x010fe20000000000 */
[----:B------:R-:W-:-:S02]  /*0310*/  FSETP.GEU.AND P1, PT, R12, -R15, PT ;  /* 0x8000000f0c00720b */ /* 0x000fc40003f2e000 */
[----:B------:R-:W-:Y:S02]  /*0320*/  FSEL R3, R0, RZ, P2 ;  /* 0x000000ff00037208 */ /* 0x000fe40001000000 */
[----:B------:R-:W-:Y:S02]  /*0330*/  FSEL R2, R2, RZ, P1 ;  /* 0x000000ff02027208 */ /* 0x000fe40000800000 */
[----:B------:R-:W-:Y:S02]  /*0340*/  FSETP.GTU.AND P2, PT, R3, RZ, PT ;  /* 0x000000ff0300720b */ /* 0x000fe40003f4c000 */
[----:B------:R-:W-:Y:S02]  /*0350*/  FSETP.GTU.AND P1, PT, R2, RZ, PT ;  /* 0x000000ff0200720b */ /* 0x000fe40003f2c000 */
[----:B------:R-:W-:Y:S02]  /*0360*/  SEL R0, RZ, 0x1, P2 ;  /* 0x00000001ff007807 */ /* 0x000fe40001000000 */
[----:B------:R-:W-:-:S02]  /*0370*/  SEL R5, RZ, 0x100, P1 ;  /* 0x00000100ff057807 */ /* 0x000fc40000800000 */
[C---:B------:R-:W-:Y:S01]  /*0380*/  FSETP.GEU.AND P2, PT, R3.reuse, -R16, PT ;  /* 0x800000100300720b */ /* 0x040fe20003f4e000 */
[----:B------:R-:W-:Y:S01]  /*0390*/  FADD R16, R3, R16 ;  /* 0x0000001003107221 */ /* 0x000fe20000000000 */
[C---:B------:R-:W-:Y:S01]  /*03a0*/  FSETP.GEU.AND P1, PT, R2.reuse, -R17, PT ;  /* 0x800000110200720b */ /* 0x040fe20003f2e000 */
[----:B------:R-:W-:Y:S01]  /*03b0*/  FADD R17, R2, R17 ;  /* 0x0000001102117221 */ /* 0x000fe20000000000 */
[----:B------:R-:W-:Y:S02]  /*03c0*/  IMAD.IADD R15, R0, 0x1, R5 ;  /* 0x00000001000f7824 */ /* 0x000fe400078e0205 */
[----:B------:R-:W-:Y:S02]  /*03d0*/  FSEL R16, R16, RZ, P2 ;  /* 0x000000ff10107208 */ /* 0x000fe40001000000 */
[----:B------:R-:W-:Y:S01]  /*03e0*/  FSEL R17, R17, RZ, P1 ;  /* 0x000000ff11117208 */ /* 0x000fe20000800000 */
[----:B-1----:R-:W-:Y:S01]  /*03f0*/  IMAD.WIDE R2, R13, 0x4, R10 ;  /* 0x000000040d027825 */ /* 0x002fe200078e020a */
[----:B------:R-:W-:Y:S01]  /*0400*/  IADD3.X R5, R7, UR7, RZ, P3, !PT ;  /* 0x0000000707057c10 */ /* 0x000fe20009ffe4ff */
[----:B------:R-:W-:Y:S01]  /*0410*/  ULDC.64 UR6, c[0x0][0x238] ;  /* 0x00008e0000067ab9 */ /* 0x000fe20000000a00 */
[----:B------:R-:W-:-:S02]  /*0420*/  FSETP.GTU.AND P3, PT, R16, RZ, PT ;  /* 0x000000ff1000720b */ /* 0x000fc40003f6c000 */
[----:B------:R-:W-:Y:S02]  /*0430*/  FSETP.GTU.AND P2, PT, R17, RZ, PT ;  /* 0x000000ff1100720b */ /* 0x000fe40003f4c000 */
[----:B------:R-:W-:Y:S01]  /*0440*/  IADD3 R6, P1, R13, UR6, RZ ;  /* 0x000000060d067c10 */ /* 0x000fe2000ff3e0ff */
[----:B------:R1:W-:Y:S01]  /*0450*/  @!P0 STG.E.64 desc[UR4][R2.64], R16 ;  /* 0x0000001002008986 */ /* 0x0003e2000c101b04 */
[----:B------:R-:W-:Y:S02]  /*0460*/  SEL R0, RZ, 0x1, P3 ;  /* 0x00000001ff007807 */ /* 0x000fe40001800000 */
[----:B------:R-:W-:Y:S01]  /*0470*/  SEL R9, RZ, 0x100, P2 ;  /* 0x00000100ff097807 */ /* 0x000fe20001000000 */
[----:B------:R1:W-:Y:S01]  /*0480*/  @!P0 STG.E.U16 desc[UR4][R4.64], R15 ;  /* 0x0000000f04008986 */ /* 0x0003e2000c101504 */
[----:B------:R-:W-:-:S03]  /*0490*/  IADD3.X R7, R7, UR7, RZ, P1, !PT ;  /* 0x0000000707077c10 */ /* 0x000fc60008ffe4ff */
[----:B------:R-:W-:Y:S01]  /*04a0*/  IMAD.IADD R9, R0, 0x1, R9 ;  /* 0x0000000100097824 */ /* 0x000fe200078e0209 */
[----:B------:R-:W-:Y:S06]  /*04b0*/  @P0 EXIT ;  /* 0x000000000000094d */ /* 0x000fec0003800000 */
[----:B------:R-:W-:Y:S01]  /*04c0*/  STG.E.U16 desc[UR4][R6.64], R9 ;  /* 0x0000000906007986 */ /* 0x000fe2000c101504 */
[----:B------:R-:W-:Y:S05]  /*04d0*/  EXIT ;  /* 0x000000000000794d */ /* 0x000fea0003800000 */
.L_x_0:
[----:B------:R-:W-:-:S00]  /*04e0*/  BRA `(.L_x_0) ;  /* 0xfffffffc00fc7947 */ /* 0x000fc0000383ffff */
[----:B------:R-:W-:-:S00]  /*04f0*/  NOP ;  /* 0x0000000000007918 */ /* 0x000fc00000000000 */
        /* <DEDUP_REMOVED lines=8> */
.L_x_1:


//--------------------- .nv.constant0.triton_poi_fused_add_clone_relu_threshold_backward_2 --------------------------
	.section	.nv.constant0.triton_poi_fused_add_clone_relu_threshold_backward_2,"a",@progbits
	.sectionflags	@""
	.align	4
.nv.constant0.triton_poi_fused_add_clone_relu_threshold_backward_2:
	.zero		580
